







.version 6.4
.target sm_50
.address_size 64






.visible .entry _Z14calculate_tempiPfS_S_iiiiffffff(
.param .u32 _Z14calculate_tempiPfS_S_iiiiffffff_param_0,
.param .u64 _Z14calculate_tempiPfS_S_iiiiffffff_param_1,
.param .u64 _Z14calculate_tempiPfS_S_iiiiffffff_param_2,
.param .u64 _Z14calculate_tempiPfS_S_iiiiffffff_param_3,
.param .u32 _Z14calculate_tempiPfS_S_iiiiffffff_param_4,
.param .u32 _Z14calculate_tempiPfS_S_iiiiffffff_param_5,
.param .u32 _Z14calculate_tempiPfS_S_iiiiffffff_param_6,
.param .u32 _Z14calculate_tempiPfS_S_iiiiffffff_param_7,
.param .f32 _Z14calculate_tempiPfS_S_iiiiffffff_param_8,
.param .f32 _Z14calculate_tempiPfS_S_iiiiffffff_param_9,
.param .f32 _Z14calculate_tempiPfS_S_iiiiffffff_param_10,
.param .f32 _Z14calculate_tempiPfS_S_iiiiffffff_param_11,
.param .f32 _Z14calculate_tempiPfS_S_iiiiffffff_param_12,
.param .f32 _Z14calculate_tempiPfS_S_iiiiffffff_param_13
)
{
.reg .pred %p<31>;
.reg .b16 %rs<10>;
.reg .f32 %f<26>;
.reg .b32 %r<85>;
.reg .f64 %fd<16>;
.reg .b64 %rd<12>;

	.shared .align 4 .b8 _ZZ14calculate_tempiPfS_S_iiiiffffffE12temp_on_cuda[1024];

	.shared .align 4 .b8 _ZZ14calculate_tempiPfS_S_iiiiffffffE13power_on_cuda[1024];

	.shared .align 4 .b8 _ZZ14calculate_tempiPfS_S_iiiiffffffE6temp_t[1024];

ld.param.u32 %r23, [_Z14calculate_tempiPfS_S_iiiiffffff_param_0];
ld.param.u64 %rd1, [_Z14calculate_tempiPfS_S_iiiiffffff_param_1];
ld.param.u64 %rd2, [_Z14calculate_tempiPfS_S_iiiiffffff_param_2];
ld.param.u64 %rd3, [_Z14calculate_tempiPfS_S_iiiiffffff_param_3];
ld.param.u32 %r24, [_Z14calculate_tempiPfS_S_iiiiffffff_param_4];
ld.param.u32 %r25, [_Z14calculate_tempiPfS_S_iiiiffffff_param_5];
ld.param.u32 %r26, [_Z14calculate_tempiPfS_S_iiiiffffff_param_6];
ld.param.u32 %r27, [_Z14calculate_tempiPfS_S_iiiiffffff_param_7];
ld.param.f32 %f2, [_Z14calculate_tempiPfS_S_iiiiffffff_param_8];
ld.param.f32 %f3, [_Z14calculate_tempiPfS_S_iiiiffffff_param_9];
ld.param.f32 %f4, [_Z14calculate_tempiPfS_S_iiiiffffff_param_10];
ld.param.f32 %f5, [_Z14calculate_tempiPfS_S_iiiiffffff_param_11];
ld.param.f32 %f6, [_Z14calculate_tempiPfS_S_iiiiffffff_param_12];
shl.b32 %r28, %r23, 1;
mov.u32 %r29, 16;
sub.s32 %r30, %r29, %r28;
mov.u32 %r31, %ctaid.y;
mul.lo.s32 %r32, %r31, %r30;
sub.s32 %r1, %r32, %r27;
mov.u32 %r33, %ctaid.x;
mul.lo.s32 %r34, %r33, %r30;
sub.s32 %r2, %r34, %r26;
mov.u32 %r3, %tid.y;
add.s32 %r35, %r1, %r3;
mov.u32 %r4, %tid.x;
add.s32 %r36, %r2, %r4;
mad.lo.s32 %r5, %r35, %r24, %r36;
setp.gt.s32	%p3, %r35, -1;
add.s32 %r6, %r25, -1;
setp.le.s32	%p4, %r35, %r6;
and.pred %p5, %p3, %p4;
setp.gt.s32	%p6, %r36, -1;
add.s32 %r7, %r24, -1;
setp.le.s32	%p7, %r36, %r7;
and.pred %p8, %p6, %p7;
and.pred %p9, %p5, %p8;
shl.b32 %r37, %r3, 6;
mov.u32 %r38, _ZZ14calculate_tempiPfS_S_iiiiffffffE12temp_on_cuda;
add.s32 %r39, %r38, %r37;
shl.b32 %r40, %r4, 2;
add.s32 %r8, %r39, %r40;
mov.u32 %r41, _ZZ14calculate_tempiPfS_S_iiiiffffffE13power_on_cuda;
add.s32 %r42, %r41, %r37;
add.s32 %r9, %r42, %r40;
@!%p9 bra BB0_2;
bra.uni BB0_1;

BB0_1:
cvta.to.global.u64 %rd4, %rd2;
mul.wide.s32 %rd5, %r5, 4;
add.s64 %rd6, %rd4, %rd5;
ld.global.f32 %f7, [%rd6];
st.shared.f32 [%r8], %f7;
cvta.to.global.u64 %rd7, %rd1;
add.s64 %rd8, %rd7, %rd5;
ld.global.f32 %f8, [%rd8];
st.shared.f32 [%r9], %f8;

BB0_2:
bar.sync 0;
mov.u32 %r43, -15;
sub.s32 %r44, %r43, %r1;
add.s32 %r45, %r25, %r44;
add.s32 %r46, %r45, 14;
add.s32 %r47, %r1, 15;
setp.gt.s32	%p10, %r47, %r6;
selp.b32	%r10, %r46, 15, %p10;
sub.s32 %r48, %r43, %r2;
add.s32 %r49, %r24, %r48;
add.s32 %r50, %r49, 14;
add.s32 %r51, %r2, 15;
setp.gt.s32	%p11, %r51, %r7;
selp.b32	%r11, %r50, 15, %p11;
mov.u32 %r53, _ZZ14calculate_tempiPfS_S_iiiiffffffE6temp_t;
add.s32 %r54, %r53, %r37;
add.s32 %r12, %r54, %r40;
setp.lt.s32	%p12, %r23, 1;
@%p12 bra BB0_11;

shr.s32 %r57, %r1, 31;
mov.u32 %r84, 0;
neg.s32 %r58, %r1;
and.b32 %r59, %r57, %r58;
shr.s32 %r60, %r2, 31;
neg.s32 %r61, %r2;
and.b32 %r62, %r60, %r61;
div.rn.f32 %f9, %f6, %f2;
cvt.f64.f32	%fd1, %f9;
add.s32 %r63, %r3, 1;
mov.u32 %r64, 1;
setp.lt.s32	%p13, %r3, %r10;
selp.b32	%r65, %r63, %r10, %p13;
shl.b32 %r66, %r65, 6;
add.s32 %r68, %r38, %r66;
add.s32 %r13, %r68, %r40;
add.s32 %r70, %r3, -1;
max.s32 %r71, %r59, %r70;
shl.b32 %r72, %r71, 6;
add.s32 %r73, %r38, %r72;
add.s32 %r14, %r73, %r40;
rcp.rn.f32 %f10, %f4;
cvt.f64.f32	%fd2, %f10;
add.s32 %r74, %r4, 1;
setp.lt.s32	%p14, %r4, %r11;
selp.b32	%r75, %r74, %r11, %p14;
shl.b32 %r78, %r75, 2;
add.s32 %r15, %r39, %r78;
add.s32 %r79, %r4, -1;
max.s32 %r80, %r62, %r79;
shl.b32 %r81, %r80, 2;
add.s32 %r16, %r39, %r81;
rcp.rn.f32 %f11, %f3;
cvt.f64.f32	%fd3, %f11;
setp.lt.s32	%p15, %r4, %r62;
setp.gt.s32	%p16, %r4, %r11;
or.pred %p1, %p15, %p16;
setp.lt.s32	%p17, %r3, %r59;
setp.gt.s32	%p18, %r3, %r10;
or.pred %p2, %p17, %p18;
sub.s32 %r83, %r64, %r23;
rcp.rn.f32 %f1, %f5;

BB0_4:
mov.u32 %r82, 14;
sub.s32 %r20, %r82, %r84;
setp.gt.s32	%p19, %r4, %r20;
add.s32 %r84, %r84, 1;
setp.lt.s32	%p20, %r4, %r84;
mov.u16 %rs9, 0;
or.pred %p21, %p19, %p20;
@%p21 bra BB0_7;

setp.gt.s32	%p22, %r3, %r20;
setp.lt.s32	%p23, %r3, %r84;
or.pred %p24, %p23, %p22;
or.pred %p25, %p24, %p1;
or.pred %p26, %p25, %p2;
@%p26 bra BB0_7;

ld.shared.f32 %f12, [%r8];
cvt.f64.f32	%fd4, %f12;
ld.shared.f32 %f13, [%r9];
cvt.f64.f32	%fd5, %f13;
ld.shared.f32 %f14, [%r14];
ld.shared.f32 %f15, [%r13];
add.f32 %f16, %f15, %f14;
cvt.f64.f32	%fd6, %f16;
add.f64 %fd7, %fd4, %fd4;
sub.f64 %fd8, %fd6, %fd7;
fma.rn.f64 %fd9, %fd2, %fd8, %fd5;
ld.shared.f32 %f17, [%r16];
ld.shared.f32 %f18, [%r15];
add.f32 %f19, %f18, %f17;
cvt.f64.f32	%fd10, %f19;
sub.f64 %fd11, %fd10, %fd7;
fma.rn.f64 %fd12, %fd3, %fd11, %fd9;
mov.f32 %f20, 0f42A00000;
sub.f32 %f21, %f20, %f12;
mul.f32 %f22, %f1, %f21;
cvt.f64.f32	%fd13, %f22;
add.f64 %fd14, %fd13, %fd12;
fma.rn.f64 %fd15, %fd1, %fd14, %fd4;
cvt.rn.f32.f64	%f23, %fd15;
st.shared.f32 [%r12], %f23;
mov.u16 %rs9, 1;

BB0_7:
bar.sync 0;
setp.eq.s32	%p27, %r83, 0;
@%p27 bra BB0_11;

setp.eq.s16	%p28, %rs9, 0;
@%p28 bra BB0_10;

ld.shared.f32 %f24, [%r12];
st.shared.f32 [%r8], %f24;

BB0_10:
bar.sync 0;
add.s32 %r83, %r83, 1;
setp.lt.s32	%p29, %r84, %r23;
@%p29 bra BB0_4;

BB0_11:
and.b16 %rs7, %rs9, 255;
setp.eq.s16	%p30, %rs7, 0;
@%p30 bra BB0_13;

cvta.to.global.u64 %rd9, %rd3;
ld.shared.f32 %f25, [%r12];
mul.wide.s32 %rd10, %r5, 4;
add.s64 %rd11, %rd9, %rd10;
st.global.f32 [%rd11], %f25;

BB0_13:
ret;
}




// ===== COMPILED SASS (sm_100) =====

	.target	sm_100

	.elftype	@"ET_EXEC"


//--------------------- .note.nv.tkinfo           --------------------------
	.section	.note.nv.tkinfo,"",@"SHT_NOTE"
	.sectionflags	@"SHF_NOTE_NV_TKINFO"
	.tkinfo
        /*0018*/ 	.word	0x00000002
        /*0030*/ 	.string	""
        /*0030*/ 	.string	"ptxas"
        /*0030*/ 	.string	"Cuda compilation tools, release 13.0, V13.0.88"
        /*0030*/ 	.string	"Build cuda_13.0.r13.0/compiler.36424714_0"
        /*0030*/ 	.string	"-arch sm_100 "



//--------------------- .note.nv.cuinfo           --------------------------
	.section	.note.nv.cuinfo,"",@"SHT_NOTE"
	.sectionflags	@"SHF_NOTE_NV_CUINFO"
        /*0018*/ 	.short	0x0002
        /*001a*/ 	.short	0x0032
        /*001c*/ 	.short	0x0082
	.zero		2


//--------------------- .nv.info                  --------------------------
	.section	.nv.info,"",@"SHT_CUDA_INFO"
	.align	4


	//----- nvinfo : EIATTR_REGCOUNT
	.align		4
        /*0000*/ 	.byte	0x04, 0x2f
        /*0002*/ 	.short	(.L_1 - .L_0)
	.align		4
.L_0:
        /*0004*/ 	.word	index@(_Z14calculate_tempiPfS_S_iiiiffffff)
        /*0008*/ 	.word	0x00000020


	//----- nvinfo : EIATTR_FRAME_SIZE
	.align		4
.L_1:
        /*000c*/ 	.byte	0x04, 0x11
        /*000e*/ 	.short	(.L_3 - .L_2)
	.align		4
.L_2:
        /*0010*/ 	.word	index@($__internal_1_$__cuda_sm3x_div_rn_noftz_f32_slowpath)
        /*0014*/ 	.word	0x00000000


	//----- nvinfo : EIATTR_FRAME_SIZE
	.align		4
.L_3:
        /*0018*/ 	.byte	0x04, 0x11
        /*001a*/ 	.short	(.L_5 - .L_4)
	.align		4
.L_4:
        /*001c*/ 	.word	index@($__internal_0_$__cuda_sm20_rcp_rn_f32_slowpath)
        /*0020*/ 	.word	0x00000000


	//----- nvinfo : EIATTR_FRAME_SIZE
	.align		4
.L_5:
        /*0024*/ 	.byte	0x04, 0x11
        /*0026*/ 	.short	(.L_7 - .L_6)
	.align		4
.L_6:
        /*0028*/ 	.word	index@(_Z14calculate_tempiPfS_S_iiiiffffff)
        /*002c*/ 	.word	0x00000000


	//----- nvinfo : EIATTR_MIN_STACK_SIZE
	.align		4
.L_7:
        /*0030*/ 	.byte	0x04, 0x12
        /*0032*/ 	.short	(.L_9 - .L_8)
	.align		4
.L_8:
        /*0034*/ 	.word	index@(_Z14calculate_tempiPfS_S_iiiiffffff)
        /*0038*/ 	.word	0x00000000
.L_9:


//--------------------- .nv.compat                --------------------------
	.section	.nv.compat,"",@"SHT_CUDA_COMPAT_INFO"
	.align	4
        /*0000*/ 	.byte	0x02, 0x09, 0x00, 0x00, 0x02, 0x02, 0x01, 0x00, 0x02, 0x05, 0x05, 0x00, 0x03, 0x07, 0x01, 0x01
        /*0010*/ 	.byte	0x02, 0x03, 0x00, 0x00, 0x02, 0x06, 0x01, 0x00, 0x04, 0x0b, 0x08, 0x00, 0x01, 0x00, 0x00, 0x00
        /*0020*/ 	.byte	0x00, 0x00, 0x00, 0x00


//--------------------- .nv.info._Z14calculate_tempiPfS_S_iiiiffffff --------------------------
	.section	.nv.info._Z14calculate_tempiPfS_S_iiiiffffff,"",@"SHT_CUDA_INFO"
	.sectionflags	@""
	.align	4


	//----- nvinfo : EIATTR_CUDA_API_VERSION
	.align		4
        /*0000*/ 	.byte	0x04, 0x37
        /*0002*/ 	.short	(.L_11 - .L_10)
.L_10:
        /*0004*/ 	.word	0x00000082


	//----- nvinfo : EIATTR_KPARAM_INFO
	.align		4
.L_11:
        /*0008*/ 	.byte	0x04, 0x17
        /*000a*/ 	.short	(.L_13 - .L_12)
.L_12:
        /*000c*/ 	.word	0x00000000
        /*0010*/ 	.short	0x000d
        /*0012*/ 	.short	0x0044
        /*0014*/ 	.byte	0x00, 0xf0, 0x11, 0x00


	//----- nvinfo : EIATTR_KPARAM_INFO
	.align		4
.L_13:
        /*0018*/ 	.byte	0x04, 0x17
        /*001a*/ 	.short	(.L_15 - .L_14)
.L_14:
        /*001c*/ 	.word	0x00000000
        /*0020*/ 	.short	0x000c
        /*0022*/ 	.short	0x0040
        /*0024*/ 	.byte	0x00, 0xf0, 0x11, 0x00


	//----- nvinfo : EIATTR_KPARAM_INFO
	.align		4
.L_15:
        /*0028*/ 	.byte	0x04, 0x17
        /*002a*/ 	.short	(.L_17 - .L_16)
.L_16:
        /*002c*/ 	.word	0x00000000
        /*0030*/ 	.short	0x000b
        /*0032*/ 	.short	0x003c
        /*0034*/ 	.byte	0x00, 0xf0, 0x11, 0x00


	//----- nvinfo : EIATTR_KPARAM_INFO
	.align		4
.L_17:
        /*0038*/ 	.byte	0x04, 0x17
        /*003a*/ 	.short	(.L_19 - .L_18)
.L_18:
        /*003c*/ 	.word	0x00000000
        /*0040*/ 	.short	0x000a
        /*0042*/ 	.short	0x0038
        /*0044*/ 	.byte	0x00, 0xf0, 0x11, 0x00


	//----- nvinfo : EIATTR_KPARAM_INFO
	.align		4
.L_19:
        /*0048*/ 	.byte	0x04, 0x17
        /*004a*/ 	.short	(.L_21 - .L_20)
.L_20:
        /*004c*/ 	.word	0x00000000
        /*0050*/ 	.short	0x0009
        /*0052*/ 	.short	0x0034
        /*0054*/ 	.byte	0x00, 0xf0, 0x11, 0x00


	//----- nvinfo : EIATTR_KPARAM_INFO
	.align		4
.L_21:
        /*0058*/ 	.byte	0x04, 0x17
        /*005a*/ 	.short	(.L_23 - .L_22)
.L_22:
        /*005c*/ 	.word	0x00000000
        /*0060*/ 	.short	0x0008
        /*0062*/ 	.short	0x0030
        /*0064*/ 	.byte	0x00, 0xf0, 0x11, 0x00


	//----- nvinfo : EIATTR_KPARAM_INFO
	.align		4
.L_23:
        /*0068*/ 	.byte	0x04, 0x17
        /*006a*/ 	.short	(.L_25 - .L_24)
.L_24:
        /*006c*/ 	.word	0x00000000
        /*0070*/ 	.short	0x0007
        /*0072*/ 	.short	0x002c
        /*0074*/ 	.byte	0x00, 0xf0, 0x11, 0x00


	//----- nvinfo : EIATTR_KPARAM_INFO
	.align		4
.L_25:
        /*0078*/ 	.byte	0x04, 0x17
        /*007a*/ 	.short	(.L_27 - .L_26)
.L_26:
        /*007c*/ 	.word	0x00000000
        /*0080*/ 	.short	0x0006
        /*0082*/ 	.short	0x0028
        /*0084*/ 	.byte	0x00, 0xf0, 0x11, 0x00


	//----- nvinfo : EIATTR_KPARAM_INFO
	.align		4
.L_27:
        /*0088*/ 	.byte	0x04, 0x17
        /*008a*/ 	.short	(.L_29 - .L_28)
.L_28:
        /*008c*/ 	.word	0x00000000
        /*0090*/ 	.short	0x0005
        /*0092*/ 	.short	0x0024
        /*0094*/ 	.byte	0x00, 0xf0, 0x11, 0x00


	//----- nvinfo : EIATTR_KPARAM_INFO
	.align		4
.L_29:
        /*0098*/ 	.byte	0x04, 0x17
        /*009a*/ 	.short	(.L_31 - .L_30)
.L_30:
        /*009c*/ 	.word	0x00000000
        /*00a0*/ 	.short	0x0004
        /*00a2*/ 	.short	0x0020
        /*00a4*/ 	.byte	0x00, 0xf0, 0x11, 0x00


	//----- nvinfo : EIATTR_KPARAM_INFO
	.align		4
.L_31:
        /*00a8*/ 	.byte	0x04, 0x17
        /*00aa*/ 	.short	(.L_33 - .L_32)
.L_32:
        /*00ac*/ 	.word	0x00000000
        /*00b0*/ 	.short	0x0003
        /*00b2*/ 	.short	0x0018
        /*00b4*/ 	.byte	0x00, 0xf0, 0x21, 0x00


	//----- nvinfo : EIATTR_KPARAM_INFO
	.align		4
.L_33:
        /*00b8*/ 	.byte	0x04, 0x17
        /*00ba*/ 	.short	(.L_35 - .L_34)
.L_34:
        /*00bc*/ 	.word	0x00000000
        /*00c0*/ 	.short	0x0002
        /*00c2*/ 	.short	0x0010
        /*00c4*/ 	.byte	0x00, 0xf0, 0x21, 0x00


	//----- nvinfo : EIATTR_KPARAM_INFO
	.align		4
.L_35:
        /*00c8*/ 	.byte	0x04, 0x17
        /*00ca*/ 	.short	(.L_37 - .L_36)
.L_36:
        /*00cc*/ 	.word	0x00000000
        /*00d0*/ 	.short	0x0001
        /*00d2*/ 	.short	0x0008
        /*00d4*/ 	.byte	0x00, 0xf0, 0x21, 0x00


	//----- nvinfo : EIATTR_KPARAM_INFO
	.align		4
.L_37:
        /*00d8*/ 	.byte	0x04, 0x17
        /*00da*/ 	.short	(.L_39 - .L_38)
.L_38:
        /*00dc*/ 	.word	0x00000000
        /*00e0*/ 	.short	0x0000
        /*00e2*/ 	.short	0x0000
        /*00e4*/ 	.byte	0x00, 0xf0, 0x11, 0x00


	//----- nvinfo : EIATTR_SPARSE_MMA_MASK
	.align		4
.L_39:
        /*00e8*/ 	.byte	0x03, 0x50
        /*00ea*/ 	.short	0x0000


	//----- nvinfo : EIATTR_MAXREG_COUNT
	.align		4
        /*00ec*/ 	.byte	0x03, 0x1b
        /*00ee*/ 	.short	0x00ff


	//----- nvinfo : EIATTR_NUM_BARRIERS
	.align		4
        /*00f0*/ 	.byte	0x02, 0x4c
        /*00f2*/ 	.byte	0x01
	.zero		1


	//----- nvinfo : EIATTR_MERCURY_ISA_VERSION
	.align		4
        /*00f4*/ 	.byte	0x03, 0x5f
        /*00f6*/ 	.short	0x0101


	//----- nvinfo : EIATTR_VRC_CTA_INIT_COUNT
	.align		4
        /*00f8*/ 	.byte	0x02, 0x4a
	.zero		1
	.zero		1


	//----- nvinfo : EIATTR_EXIT_INSTR_OFFSETS
	.align		4
        /*00fc*/ 	.byte	0x04, 0x1c
        /*00fe*/ 	.short	(.L_41 - .L_40)


	//   ....[0]....
.L_40:
        /*0100*/ 	.word	0x00000c00


	//   ....[1]....
        /*0104*/ 	.word	0x00000c50


	//----- nvinfo : EIATTR_CRS_STACK_SIZE
	.align		4
.L_41:
        /*0108*/ 	.byte	0x04, 0x1e
        /*010a*/ 	.short	(.L_43 - .L_42)
.L_42:
        /*010c*/ 	.word	0x00000000


	//----- nvinfo : EIATTR_CBANK_PARAM_SIZE
	.align		4
.L_43:
        /*0110*/ 	.byte	0x03, 0x19
        /*0112*/ 	.short	0x0048


	//----- nvinfo : EIATTR_PARAM_CBANK
	.align		4
        /*0114*/ 	.byte	0x04, 0x0a
        /*0116*/ 	.short	(.L_45 - .L_44)
	.align		4
.L_44:
        /*0118*/ 	.word	index@(.nv.constant0._Z14calculate_tempiPfS_S_iiiiffffff)
        /*011c*/ 	.short	0x0380
        /*011e*/ 	.short	0x0048


	//----- nvinfo : EIATTR_SW_WAR
	.align		4
.L_45:
        /*0120*/ 	.byte	0x04, 0x36
        /*0122*/ 	.short	(.L_47 - .L_46)
.L_46:
        /*0124*/ 	.word	0x00000008
.L_47:


//--------------------- .nv.callgraph             --------------------------
	.section	.nv.callgraph,"",@"SHT_CUDA_CALLGRAPH"
	.align	4
	.sectionentsize	8
	.align		4
        /*0000*/ 	.word	0x00000000
	.align		4
        /*0004*/ 	.word	0xffffffff
	.align		4
        /*0008*/ 	.word	0x00000000
	.align		4
        /*000c*/ 	.word	0xfffffffe
	.align		4
        /*0010*/ 	.word	0x00000000
	.align		4
        /*0014*/ 	.word	0xfffffffd
	.align		4
        /*0018*/ 	.word	0x00000000
	.align		4
        /*001c*/ 	.word	0xfffffffc


//--------------------- .text._Z14calculate_tempiPfS_S_iiiiffffff --------------------------
	.section	.text._Z14calculate_tempiPfS_S_iiiiffffff,"ax",@progbits
	.align	128
        .global         _Z14calculate_tempiPfS_S_iiiiffffff
        .type           _Z14calculate_tempiPfS_S_iiiiffffff,@function
        .size           _Z14calculate_tempiPfS_S_iiiiffffff,(.L_x_23 - _Z14calculate_tempiPfS_S_iiiiffffff)
        .other          _Z14calculate_tempiPfS_S_iiiiffffff,@"STO_CUDA_ENTRY STV_DEFAULT"
_Z14calculate_tempiPfS_S_iiiiffffff:
.text._Z14calculate_tempiPfS_S_iiiiffffff:
[----:B------:R-:W-:Y:S01]  /*0000*/  LDC R1, c[0x0][0x37c] ;  /* 0x0000df00ff017b82 */ /* 0x000fe20000000800 */
[----:B------:R-:W0:Y:S01]  /*0010*/  LDCU UR18, c[0x0][0x380] ;  /* 0x00007000ff1277ac */ /* 0x000e220008000800 */
[----:B------:R-:W1:Y:S06]  /*0020*/  S2R R0, SR_TID.Y ;  /* 0x0000000000007919 */ /* 0x000e6c0000002200 */
[----:B------:R-:W2:Y:S01]  /*0030*/  S2UR UR5, SR_CTAID.Y ;  /* 0x00000000000579c3 */ /* 0x000ea20000002600 */
[----:B------:R-:W3:Y:S01]  /*0040*/  LDCU.128 UR12, c[0x0][0x3a0] ;  /* 0x00007400ff0c77ac */ /* 0x000ee20008000c00 */
[----:B------:R-:W4:Y:S01]  /*0050*/  S2R R2, SR_TID.X ;  /* 0x0000000000027919 */ /* 0x000f220000002100 */
[----:B------:R-:W5:Y:S05]  /*0060*/  LDCU.64 UR16, c[0x0][0x358] ;  /* 0x00006b00ff1077ac */ /* 0x000f6a0008000a00 */
[----:B------:R-:W5:Y:S01]  /*0070*/  S2UR UR6, SR_CTAID.X ;  /* 0x00000000000679c3 */ /* 0x000f620000002500 */
[----:B0-----:R-:W-:-:S04]  /*0080*/  UIADD3 UR4, UPT, UPT, -UR18, URZ, URZ ;  /* 0x000000ff12047290 */ /* 0x001fc8000fffe1ff */
[----:B------:R-:W-:Y:S02]  /*0090*/  ULEA UR4, UR4, 0x10, 0x1 ;  /* 0x0000001004047891 */ /* 0x000fe4000f8e08ff */
[----:B---3--:R-:W-:Y:S02]  /*00a0*/  UIADD3 UR10, UPT, UPT, UR13, -0x1, URZ ;  /* 0xffffffff0d0a7890 */ /* 0x008fe4000fffe0ff */
[----:B--2---:R-:W-:Y:S02]  /*00b0*/  UIMAD UR5, UR4, UR5, -UR15 ;  /* 0x00000005040572a4 */ /* 0x004fe4000f8e0a0f */
[----:B------:R-:W-:-:S04]  /*00c0*/  UIADD3 UR11, UPT, UPT, UR12, -0x1, URZ ;  /* 0xffffffff0c0b7890 */ /* 0x000fc8000fffe0ff */
[----:B-1----:R-:W-:Y:S01]  /*00d0*/  VIADD R3, R0, UR5 ;  /* 0x0000000500037c36 */ /* 0x002fe20008000000 */
[----:B-----5:R-:W-:-:S04]  /*00e0*/  UIMAD UR4, UR4, UR6, -UR14 ;  /* 0x00000006040472a4 */ /* 0x020fc8000f8e0a0e */
[C---:B------:R-:W-:Y:S02]  /*00f0*/  ISETP.GT.AND P0, PT, R3.reuse, UR10, PT ;  /* 0x0000000a03007c0c */ /* 0x040fe4000bf04270 */
[----:B----4-:R-:W-:Y:S02]  /*0100*/  VIADD R4, R2, UR4 ;  /* 0x0000000402047c36 */ /* 0x010fe40008000000 */
[C---:B------:R-:W-:Y:S02]  /*0110*/  ISETP.GT.AND P0, PT, R3.reuse, -0x1, !P0 ;  /* 0xffffffff0300780c */ /* 0x040fe40004704270 */
[----:B------:R-:W-:Y:S01]  /*0120*/  IMAD R3, R3, UR12, R4 ;  /* 0x0000000c03037c24 */ /* 0x000fe2000f8e0204 */
[----:B------:R-:W-:-:S04]  /*0130*/  ISETP.GT.AND P1, PT, R4, UR11, PT ;  /* 0x0000000b04007c0c */ /* 0x000fc8000bf24270 */
[----:B------:R-:W-:-:S04]  /*0140*/  ISETP.GT.AND P1, PT, R4, -0x1, !P1 ;  /* 0xffffffff0400780c */ /* 0x000fc80004f24270 */
[----:B------:R-:W-:-:S13]  /*0150*/  PLOP3.LUT P0, PT, P0, P1, PT, 0x80, 0x8 ;  /* 0x000000000008781c */ /* 0x000fda0000703070 */
[----:B------:R-:W0:Y:S08]  /*0160*/  @P0 LDC.64 R6, c[0x0][0x390] ;  /* 0x0000e400ff060b82 */ /* 0x000e300000000a00 */
[----:B------:R-:W1:Y:S01]  /*0170*/  @P0 LDC.64 R8, c[0x0][0x388] ;  /* 0x0000e200ff080b82 */ /* 0x000e620000000a00 */
[----:B0-----:R-:W-:-:S06]  /*0180*/  @P0 IMAD.WIDE R6, R3, 0x4, R6 ;  /* 0x0000000403060825 */ /* 0x001fcc00078e0206 */
[----:B------:R-:W2:Y:S01]  /*0190*/  @P0 LDG.E R7, desc[UR16][R6.64] ;  /* 0x0000001006070981 */ /* 0x000ea2000c1e1900 */
[----:B-1----:R-:W-:-:S06]  /*01a0*/  @P0 IMAD.WIDE R8, R3, 0x4, R8 ;  /* 0x0000000403080825 */ /* 0x002fcc00078e0208 */
[----:B------:R-:W3:Y:S01]  /*01b0*/  @P0 LDG.E R8, desc[UR16][R8.64] ;  /* 0x0000001008080981 */ /* 0x000ee2000c1e1900 */
[----:B------:R-:W0:Y:S01]  /*01c0*/  S2UR UR9, SR_CgaCtaId ;  /* 0x00000000000979c3 */ /* 0x000e220000008800 */
[----:B------:R-:W-:Y:S02]  /*01d0*/  UMOV UR6, 0x400 ;  /* 0x0000040000067882 */ /* 0x000fe40000000000 */
[----:B------:R-:W-:Y:S02]  /*01e0*/  UIADD3 UR7, UPT, UPT, UR6, 0x400, URZ ;  /* 0x0000040006077890 */ /* 0x000fe4000fffe0ff */
[----:B0-----:R-:W-:Y:S02]  /*01f0*/  ULEA UR14, UR9, UR6, 0x18 ;  /* 0x00000006090e7291 */ /* 0x001fe4000f8ec0ff */
[----:B------:R-:W-:-:S04]  /*0200*/  ULEA UR7, UR9, UR7, 0x18 ;  /* 0x0000000709077291 */ /* 0x000fc8000f8ec0ff */
[C---:B------:R-:W-:Y:S02]  /*0210*/  LEA R19, R0.reuse, UR14, 0x6 ;  /* 0x0000000e00137c11 */ /* 0x040fe4000f8e30ff */
[----:B------:R-:W-:-:S03]  /*0220*/  LEA R5, R0, UR7, 0x6 ;  /* 0x0000000700057c11 */ /* 0x000fc6000f8e30ff */
[C---:B------:R-:W-:Y:S02]  /*0230*/  IMAD R4, R2.reuse, 0x4, R19 ;  /* 0x0000000402047824 */ /* 0x040fe400078e0213 */
[----:B------:R-:W-:Y:S01]  /*0240*/  IMAD R5, R2, 0x4, R5 ;  /* 0x0000000402057824 */ /* 0x000fe200078e0205 */
[----:B------:R-:W-:Y:S02]  /*0250*/  UIADD3 UR8, UPT, UPT, UR6, 0x800, URZ ;  /* 0x0000080006087890 */ /* 0x000fe4000fffe0ff */
[----:B------:R-:W-:Y:S02]  /*0260*/  UISETP.GE.AND UP2, UPT, UR18, 0x1, UPT ;  /* 0x000000011200788c */ /* 0x000fe4000bf46270 */
[----:B------:R-:W-:Y:S02]  /*0270*/  ULEA UR8, UR9, UR8, 0x18 ;  /* 0x0000000809087291 */ /* 0x000fe4000f8ec0ff */
[----:B------:R-:W-:Y:S02]  /*0280*/  UIADD3 UR7, UPT, UPT, UR12, -0xf, -UR4 ;  /* 0xfffffff10c077890 */ /* 0x000fe4000fffe804 */
[----:B------:R-:W-:-:S02]  /*0290*/  UIADD3 UR6, UPT, UPT, UR13, -0xf, -UR5 ;  /* 0xfffffff10d067890 */ /* 0x000fc4000fffe805 */
[----:B------:R-:W-:Y:S02]  /*02a0*/  UIADD3 UR9, UPT, UPT, UR5, 0xf, URZ ;  /* 0x0000000f05097890 */ /* 0x000fe4000fffe0ff */
[----:B------:R-:W-:Y:S02]  /*02b0*/  UIADD3 UR12, UPT, UPT, UR4, 0xf, URZ ;  /* 0x0000000f040c7890 */ /* 0x000fe4000fffe0ff */
[----:B------:R-:W-:Y:S02]  /*02c0*/  UIADD3 UR6, UPT, UPT, UR6, 0xe, URZ ;  /* 0x0000000e06067890 */ /* 0x000fe4000fffe0ff */
[----:B------:R-:W-:Y:S02]  /*02d0*/  UISETP.GT.AND UP0, UPT, UR9, UR10, UPT ;  /* 0x0000000a0900728c */ /* 0x000fe4000bf04270 */
[----:B------:R-:W-:Y:S02]  /*02e0*/  UISETP.GT.AND UP1, UPT, UR12, UR11, UPT ;  /* 0x0000000b0c00728c */ /* 0x000fe4000bf24270 */
[----:B------:R-:W-:-:S02]  /*02f0*/  UIADD3 UR7, UPT, UPT, UR7, 0xe, URZ ;  /* 0x0000000e07077890 */ /* 0x000fc4000fffe0ff */
[----:B------:R-:W-:Y:S02]  /*0300*/  USEL UR6, UR6, 0xf, UP0 ;  /* 0x0000000f06067887 */ /* 0x000fe40008000000 */
[----:B------:R-:W-:Y:S01]  /*0310*/  USEL UR7, UR7, 0xf, UP1 ;  /* 0x0000000f07077887 */ /* 0x000fe20008800000 */
[----:B--2---:R0:W-:Y:S04]  /*0320*/  @P0 STS [R4], R7 ;  /* 0x0000000704000388 */ /* 0x0041e80000000800 */
[----:B---3--:R1:W-:Y:S01]  /*0330*/  @P0 STS [R5], R8 ;  /* 0x0000000805000388 */ /* 0x0083e20000000800 */
[----:B0-----:R-:W-:-:S05]  /*0340*/  LEA R7, R0, UR8, 0x6 ;  /* 0x0000000800077c11 */ /* 0x001fca000f8e30ff */
[----:B------:R-:W-:Y:S01]  /*0350*/  IMAD R6, R2, 0x4, R7 ;  /* 0x0000000402067824 */ /* 0x000fe200078e0207 */
[----:B------:R-:W-:Y:S06]  /*0360*/  BAR.SYNC.DEFER_BLOCKING 0x0 ;  /* 0x0000000000007b1d */ /* 0x000fec0000010000 */
[----:B------:R-:W-:Y:S05]  /*0370*/  BRA.U !UP2, `(.L_x_0) ;  /* 0x000000090a1c7547 */ /* 0x000fea000b800000 */
[----:B------:R-:W0:Y:S01]  /*0380*/  LDC R10, c[0x0][0x3b0] ;  /* 0x0000ec00ff0a7b82 */ /* 0x000e220000000800 */
[----:B------:R-:W2:Y:S01]  /*0390*/  LDCU UR10, c[0x0][0x3c0] ;  /* 0x00007800ff0a77ac */ /* 0x000ea20008000800 */
[----:B------:R-:W-:Y:S02]  /*03a0*/  IMAD R17, RZ, RZ, -UR5 ;  /* 0x80000005ff117e24 */ /* 0x000fe4000f8e02ff */
[----:B------:R-:W-:Y:S01]  /*03b0*/  IMAD R13, RZ, RZ, -UR4 ;  /* 0x80000004ff0d7e24 */ /* 0x000fe2000f8e02ff */
[----:B------:R-:W-:Y:S02]  /*03c0*/  USHF.R.S32.HI UR8, URZ, 0x1f, UR5 ;  /* 0x0000001fff087899 */ /* 0x000fe40008011405 */
[----:B------:R-:W-:-:S03]  /*03d0*/  USHF.R.S32.HI UR9, URZ, 0x1f, UR4 ;  /* 0x0000001fff097899 */ /* 0x000fc60008011404 */
[----:B------:R-:W-:Y:S01]  /*03e0*/  UMOV UR4, URZ ;  /* 0x000000ff00047c82 */ /* 0x000fe20008000000 */
[----:B------:R-:W-:Y:S02]  /*03f0*/  LOP3.LUT R17, R17, UR8, RZ, 0xc0, !PT ;  /* 0x0000000811117c12 */ /* 0x000fe4000f8ec0ff */
[----:B------:R-:W-:Y:S01]  /*0400*/  LOP3.LUT R13, R13, UR9, RZ, 0xc0, !PT ;  /* 0x000000090d0d7c12 */ /* 0x000fe2000f8ec0ff */
[----:B--2---:R-:W-:Y:S01]  /*0410*/  IMAD.U32 R11, RZ, RZ, UR10 ;  /* 0x0000000aff0b7e24 */ /* 0x004fe2000f8e00ff */
[----:B0-----:R-:W1:Y:S08]  /*0420*/  MUFU.RCP R7, R10 ;  /* 0x0000000a00077308 */ /* 0x001e700000001000 */
[----:B------:R-:W0:Y:S01]  /*0430*/  FCHK P0, R11, R10 ;  /* 0x0000000a0b007302 */ /* 0x000e220000000000 */
[----:B-1----:R-:W-:-:S04]  /*0440*/  FFMA R8, R7, -R10, 1 ;  /* 0x3f80000007087423 */ /* 0x002fc8000000080a */
[----:B------:R-:W-:-:S04]  /*0450*/  FFMA R7, R7, R8, R7 ;  /* 0x0000000807077223 */ /* 0x000fc80000000007 */
[----:B------:R-:W-:-:S04]  /*0460*/  FFMA R8, R7, UR10, RZ ;  /* 0x0000000a07087c23 */ /* 0x000fc800080000ff */
[----:B------:R-:W-:-:S04]  /*0470*/  FFMA R9, R8, -R10, UR10 ;  /* 0x0000000a08097e23 */ /* 0x000fc8000800080a */
[----:B------:R-:W-:Y:S01]  /*0480*/  FFMA R8, R7, R9, R8 ;  /* 0x0000000907087223 */ /* 0x000fe20000000008 */
[----:B0-----:R-:W-:Y:S06]  /*0490*/  @!P0 BRA `(.L_x_1) ;  /* 0x00000000000c8947 */ /* 0x001fec0003800000 */
[----:B------:R-:W-:-:S07]  /*04a0*/  MOV R10, 0x4c0 ;  /* 0x000004c0000a7802 */ /* 0x000fce0000000f00 */
[----:B------:R-:W-:Y:S05]  /*04b0*/  CALL.REL.NOINC `($__internal_1_$__cuda_sm3x_div_rn_noftz_f32_slowpath) ;  /* 0x0000000800bc7944 */ /* 0x000fea0003c00000 */
[----:B------:R-:W-:-:S07]  /*04c0*/  IMAD.MOV.U32 R8, RZ, RZ, R7 ;  /* 0x000000ffff087224 */ /* 0x000fce00078e0007 */
.L_x_1:
[----:B------:R-:W0:Y:S01]  /*04d0*/  LDC R21, c[0x0][0x3b8] ;  /* 0x0000ee00ff157b82 */ /* 0x000e220000000800 */
[C---:B------:R-:W-:Y:S01]  /*04e0*/  VIADD R7, R0.reuse, 0x1 ;  /* 0x0000000100077836 */ /* 0x040fe20000000000 */
[C---:B------:R-:W-:Y:S02]  /*04f0*/  ISETP.GE.AND P0, PT, R0.reuse, UR6, PT ;  /* 0x0000000600007c0c */ /* 0x040fe4000bf06270 */
[----:B------:R-:W-:Y:S02]  /*0500*/  VIADDMNMX R10, R0, 0xffffffff, R17, !PT ;  /* 0xffffffff000a7846 */ /* 0x000fe40007800111 */
[----:B------:R-:W-:Y:S02]  /*0510*/  SEL R7, R7, UR6, !P0 ;  /* 0x0000000607077c07 */ /* 0x000fe4000c000000 */
[----:B------:R-:W-:Y:S01]  /*0520*/  LEA R15, R10, UR14, 0x6 ;  /* 0x0000000e0a0f7c11 */ /* 0x000fe2000f8e30ff */
[----:B0-----:R-:W-:-:S05]  /*0530*/  VIADD R9, R21, 0x1800000 ;  /* 0x0180000015097836 */ /* 0x001fca0000000000 */
[----:B------:R-:W-:Y:S02]  /*0540*/  LOP3.LUT R11, R9, 0x7f800000, RZ, 0xc0, !PT ;  /* 0x7f800000090b7812 */ /* 0x000fe400078ec0ff */
[----:B------:R-:W0:Y:S02]  /*0550*/  F2F.F64.F32 R8, R8 ;  /* 0x0000000800087310 */ /* 0x000e240000201800 */
[----:B------:R-:W-:Y:S02]  /*0560*/  ISETP.GT.U32.AND P0, PT, R11, 0x1ffffff, PT ;  /* 0x01ffffff0b00780c */ /* 0x000fe40003f04070 */
[----:B------:R-:W-:Y:S01]  /*0570*/  LEA R11, R7, UR14, 0x6 ;  /* 0x0000000e070b7c11 */ /* 0x000fe2000f8e30ff */
[----:B------:R-:W-:-:S04]  /*0580*/  IMAD R7, R2, 0x4, R15 ;  /* 0x0000000402077824 */ /* 0x000fc800078e020f */
[----:B------:R-:W-:-:S06]  /*0590*/  IMAD R22, R2, 0x4, R11 ;  /* 0x0000000402167824 */ /* 0x000fcc00078e020b */
[----:B0-----:R-:W-:Y:S05]  /*05a0*/  @P0 BRA `(.L_x_2) ;  /* 0x0000000000180947 */ /* 0x001fea0003800000 */
[----:B------:R-:W0:Y:S01]  /*05b0*/  LDCU UR5, c[0x0][0x3b8] ;  /* 0x00007700ff0577ac */ /* 0x000e220008000800 */
[----:B------:R-:W-:Y:S01]  /*05c0*/  MOV R16, 0x5f0 ;  /* 0x000005f000107802 */ /* 0x000fe20000000f00 */
[----:B0-----:R-:W-:-:S07]  /*05d0*/  IMAD.U32 R14, RZ, RZ, UR5 ;  /* 0x00000005ff0e7e24 */ /* 0x001fce000f8e00ff */
[----:B------:R-:W-:Y:S05]  /*05e0*/  CALL.REL.NOINC `($__internal_0_$__cuda_sm20_rcp_rn_f32_slowpath) ;  /* 0x00000004009c7944 */ /* 0x000fea0003c00000 */
[----:B------:R-:W-:Y:S01]  /*05f0*/  IMAD.MOV.U32 R10, RZ, RZ, R25 ;  /* 0x000000ffff0a7224 */ /* 0x000fe200078e0019 */
[----:B------:R-:W-:Y:S06]  /*0600*/  BRA `(.L_x_3) ;  /* 0x0000000000107947 */ /* 0x000fec0003800000 */
.L_x_2:
[----:B------:R-:W0:Y:S02]  /*0610*/  MUFU.RCP R10, R21 ;  /* 0x00000015000a7308 */ /* 0x000e240000001000 */
[----:B0-----:R-:W-:-:S04]  /*0620*/  FFMA R11, R10, R21, -1 ;  /* 0xbf8000000a0b7423 */ /* 0x001fc80000000015 */
[----:B------:R-:W-:-:S04]  /*0630*/  FADD.FTZ R11, -R11, -RZ ;  /* 0x800000ff0b0b7221 */ /* 0x000fc80000010100 */
[----:B------:R-:W-:-:S07]  /*0640*/  FFMA R10, R10, R11, R10 ;  /* 0x0000000b0a0a7223 */ /* 0x000fce000000000a */
.L_x_3:
[----:B------:R-:W0:Y:S01]  /*0650*/  LDC R21, c[0x0][0x3b4] ;  /* 0x0000ed00ff157b82 */ /* 0x000e220000000800 */
[C---:B------:R-:W-:Y:S01]  /*0660*/  VIADD R12, R2.reuse, 0x1 ;  /* 0x00000001020c7836 */ /* 0x040fe20000000000 */
[----:B------:R-:W-:-:S04]  /*0670*/  ISETP.GE.AND P0, PT, R2, UR7, PT ;  /* 0x0000000702007c0c */ /* 0x000fc8000bf06270 */
[----:B------:R-:W-:-:S05]  /*0680*/  SEL R12, R12, UR7, !P0 ;  /* 0x000000070c0c7c07 */ /* 0x000fca000c000000 */
[----:B------:R-:W-:Y:S02]  /*0690*/  IMAD R24, R12, 0x4, R19 ;  /* 0x000000040c187824 */ /* 0x000fe400078e0213 */
[----:B0-----:R-:W-:-:S05]  /*06a0*/  VIADD R11, R21, 0x1800000 ;  /* 0x01800000150b7836 */ /* 0x001fca0000000000 */
[----:B------:R-:W-:Y:S02]  /*06b0*/  LOP3.LUT R14, R11, 0x7f800000, RZ, 0xc0, !PT ;  /* 0x7f8000000b0e7812 */ /* 0x000fe400078ec0ff */
[----:B------:R-:W0:Y:S02]  /*06c0*/  F2F.F64.F32 R10, R10 ;  /* 0x0000000a000a7310 */ /* 0x000e240000201800 */
[----:B------:R-:W-:Y:S02]  /*06d0*/  ISETP.GT.U32.AND P1, PT, R14, 0x1ffffff, PT ;  /* 0x01ffffff0e00780c */ /* 0x000fe40003f24070 */
[----:B------:R-:W-:-:S05]  /*06e0*/  VIADDMNMX R14, R2, 0xffffffff, R13, !PT ;  /* 0xffffffff020e7846 */ /* 0x000fca000780010d */
[----:B------:R-:W-:-:S06]  /*06f0*/  IMAD R23, R14, 0x4, R19 ;  /* 0x000000040e177824 */ /* 0x000fcc00078e0213 */
[----:B0-----:R-:W-:Y:S05]  /*0700*/  @P1 BRA `(.L_x_4) ;  /* 0x0000000000141947 */ /* 0x001fea0003800000 */
[----:B------:R-:W0:Y:S01]  /*0710*/  LDC R14, c[0x0][0x3b4] ;  /* 0x0000ed00ff0e7b82 */ /* 0x000e220000000800 */
[----:B------:R-:W-:-:S07]  /*0720*/  MOV R16, 0x740 ;  /* 0x0000074000107802 */ /* 0x000fce0000000f00 */
[----:B0-----:R-:W-:Y:S05]  /*0730*/  CALL.REL.NOINC `($__internal_0_$__cuda_sm20_rcp_rn_f32_slowpath) ;  /* 0x0000000400487944 */ /* 0x001fea0003c00000 */
[----:B------:R-:W-:Y:S01]  /*0740*/  IMAD.MOV.U32 R12, RZ, RZ, R25 ;  /* 0x000000ffff0c7224 */ /* 0x000fe200078e0019 */
[----:B------:R-:W-:Y:S06]  /*0750*/  BRA `(.L_x_5) ;  /* 0x0000000000107947 */ /* 0x000fec0003800000 */
.L_x_4:
[----:B------:R-:W0:Y:S02]  /*0760*/  MUFU.RCP R12, R21 ;  /* 0x00000015000c7308 */ /* 0x000e240000001000 */
[----:B0-----:R-:W-:-:S04]  /*0770*/  FFMA R14, R12, R21, -1 ;  /* 0xbf8000000c0e7423 */ /* 0x001fc80000000015 */
[----:B------:R-:W-:-:S04]  /*0780*/  FADD.FTZ R15, -R14, -RZ ;  /* 0x800000ff0e0f7221 */ /* 0x000fc80000010100 */
[----:B------:R-:W-:-:S07]  /*0790*/  FFMA R12, R12, R15, R12 ;  /* 0x0000000f0c0c7223 */ /* 0x000fce000000000c */
.L_x_5:
[----:B------:R-:W0:Y:S01]  /*07a0*/  LDC R16, c[0x0][0x3bc] ;  /* 0x0000ef00ff107b82 */ /* 0x000e220000000800 */
[----:B------:R-:W1:Y:S01]  /*07b0*/  LDCU UR5, c[0x0][0x380] ;  /* 0x00007000ff0577ac */ /* 0x000e620008000800 */
[----:B------:R-:W-:Y:S02]  /*07c0*/  ISETP.GT.AND P0, PT, R2, UR7, PT ;  /* 0x0000000702007c0c */ /* 0x000fe4000bf04270 */
[----:B------:R-:W-:Y:S01]  /*07d0*/  ISETP.GT.AND P1, PT, R0, UR6, PT ;  /* 0x0000000600007c0c */ /* 0x000fe2000bf24270 */
[----:B------:R-:W2:Y:S01]  /*07e0*/  LDCU UR9, c[0x0][0x380] ;  /* 0x00007000ff0977ac */ /* 0x000ea20008000800 */
[----:B------:R-:W-:Y:S02]  /*07f0*/  ISETP.LT.OR P0, PT, R2, R13, P0 ;  /* 0x0000000d0200720c */ /* 0x000fe40000701670 */
[----:B------:R-:W3:Y:S01]  /*0800*/  F2F.F64.F32 R12, R12 ;  /* 0x0000000c000c7310 */ /* 0x000ee20000201800 */
[----:B------:R-:W-:Y:S01]  /*0810*/  ISETP.LT.OR P1, PT, R0, R17, P1 ;  /* 0x000000110000720c */ /* 0x000fe20000f21670 */
[----:B-1----:R-:W-:Y:S01]  /*0820*/  UIADD3 UR5, UPT, UPT, -UR5, 0x1, URZ ;  /* 0x0000000105057890 */ /* 0x002fe2000fffe1ff */
[----:B0-----:R-:W-:-:S05]  /*0830*/  VIADD R14, R16, 0x1800000 ;  /* 0x01800000100e7836 */ /* 0x001fca0000000000 */
[----:B------:R-:W-:-:S04]  /*0840*/  LOP3.LUT R14, R14, 0x7f800000, RZ, 0xc0, !PT ;  /* 0x7f8000000e0e7812 */ /* 0x000fc800078ec0ff */
[----:B------:R-:W-:-:S13]  /*0850*/  ISETP.GT.U32.AND P2, PT, R14, 0x1ffffff, PT ;  /* 0x01ffffff0e00780c */ /* 0x000fda0003f44070 */
[----:B--23--:R-:W-:Y:S05]  /*0860*/  @P2 BRA `(.L_x_6) ;  /* 0x0000000000102947 */ /* 0x00cfea0003800000 */
[----:B------:R-:W0:Y:S01]  /*0870*/  LDC R14, c[0x0][0x3bc] ;  /* 0x0000ef00ff0e7b82 */ /* 0x000e220000000800 */
[----:B------:R-:W-:-:S07]  /*0880*/  MOV R16, 0x8a0 ;  /* 0x000008a000107802 */ /* 0x000fce0000000f00 */
[----:B0-----:R-:W-:Y:S05]  /*0890*/  CALL.REL.NOINC `($__internal_0_$__cuda_sm20_rcp_rn_f32_slowpath) ;  /* 0x0000000000f07944 */ /* 0x001fea0003c00000 */
[----:B------:R-:W-:Y:S05]  /*08a0*/  BRA `(.L_x_7) ;  /* 0x0000000000107947 */ /* 0x000fea0003800000 */
.L_x_6:
[----:B------:R-:W0:Y:S02]  /*08b0*/  MUFU.RCP R25, R16 ;  /* 0x0000001000197308 */ /* 0x000e240000001000 */
[----:B0-----:R-:W-:-:S04]  /*08c0*/  FFMA R14, R25, R16, -1 ;  /* 0xbf800000190e7423 */ /* 0x001fc80000000010 */
[----:B------:R-:W-:-:S04]  /*08d0*/  FADD.FTZ R14, -R14, -RZ ;  /* 0x800000ff0e0e7221 */ /* 0x000fc80000010100 */
[----:B------:R-:W-:-:S07]  /*08e0*/  FFMA R25, R25, R14, R25 ;  /* 0x0000000e19197223 */ /* 0x000fce0000000019 */
.L_x_7:
[----:B------:R-:W-:Y:S01]  /*08f0*/  UIADD3 UR8, UPT, UPT, -UR4, 0xe, URZ ;  /* 0x0000000e04087890 */ /* 0x000fe2000fffe1ff */
[----:B------:R-:W-:Y:S01]  /*0900*/  BSSY.RECONVERGENT B0, `(.L_x_8) ;  /* 0x0000023000007945 */ /* 0x000fe20003800200 */
[----:B------:R-:W-:Y:S01]  /*0910*/  UIADD3 UR4, UPT, UPT, UR4, 0x1, URZ ;  /* 0x0000000104047890 */ /* 0x000fe2000fffe0ff */
[----:B------:R-:W-:-:S03]  /*0920*/  PRMT R14, RZ, 0x7610, R14 ;  /* 0x00007610ff0e7816 */ /* 0x000fc6000000000e */
[----:B------:R-:W-:Y:S02]  /*0930*/  ISETP.GT.AND P2, PT, R0, UR8, PT ;  /* 0x0000000800007c0c */ /* 0x000fe4000bf44270 */
[----:B------:R-:W-:Y:S02]  /*0940*/  ISETP.GE.AND P4, PT, R2, UR4, PT ;  /* 0x0000000402007c0c */ /* 0x000fe4000bf86270 */
[----:B------:R-:W-:Y:S02]  /*0950*/  ISETP.LT.OR P3, PT, R0, UR4, P2 ;  /* 0x0000000400007c0c */ /* 0x000fe40009761670 */
[----:B------:R-:W-:Y:S02]  /*0960*/  ISETP.GT.OR P2, PT, R2, UR8, !P4 ;  /* 0x0000000802007c0c */ /* 0x000fe4000e744670 */
[----:B------:R-:W-:-:S04]  /*0970*/  PLOP3.LUT P3, PT, P1, P3, P0, 0xfe, 0x0 ;  /* 0x000000000000781c */ /* 0x000fc80000f67f06 */
[----:B------:R-:W-:-:S13]  /*0980*/  PLOP3.LUT P2, PT, P2, P3, PT, 0xf8, 0x8f ;  /* 0x00000000008f781c */ /* 0x000fda0001747f70 */
[----:B0-2---:R-:W-:Y:S05]  /*0990*/  @P2 BRA `(.L_x_9) ;  /* 0x0000000000642947 */ /* 0x005fea0003800000 */
[----:B------:R-:W0:Y:S04]  /*09a0*/  LDS R26, [R4] ;  /* 0x00000000041a7984 */ /* 0x000e280000000800 */
[----:B------:R-:W-:Y:S04]  /*09b0*/  LDS R16, [R7] ;  /* 0x0000000007107984 */ /* 0x000fe80000000800 */
[----:B------:R-:W1:Y:S04]  /*09c0*/  LDS R17, [R22] ;  /* 0x0000000016117984 */ /* 0x000e680000000800 */
[----:B------:R-:W2:Y:S01]  /*09d0*/  LDS R27, [R5] ;  /* 0x00000000051b7984 */ /* 0x000ea20000000800 */
[----:B0-----:R0:W3:Y:S01]  /*09e0*/  F2F.F64.F32 R14, R26 ;  /* 0x0000001a000e7310 */ /* 0x0010e20000201800 */
[----:B-1----:R-:W-:Y:S01]  /*09f0*/  FADD R28, R16, R17 ;  /* 0x00000011101c7221 */ /* 0x002fe20000000000 */
[----:B0-----:R-:W-:-:S06]  /*0a00*/  FADD R26, -R26, 80 ;  /* 0x42a000001a1a7421 */ /* 0x001fcc0000000100 */
[----:B------:R-:W0:Y:S01]  /*0a10*/  F2F.F64.F32 R18, R28 ;  /* 0x0000001c00127310 */ /* 0x000e220000201800 */
[----:B------:R-:W-:Y:S01]  /*0a20*/  FMUL R26, R25, R26 ;  /* 0x0000001a191a7220 */ /* 0x000fe20000400000 */
[----:B---3--:R-:W-:-:S06]  /*0a30*/  DADD R16, R14, R14 ;  /* 0x000000000e107229 */ /* 0x008fcc000000000e */
[----:B--2---:R-:W1:Y:S02]  /*0a40*/  F2F.F64.F32 R20, R27 ;  /* 0x0000001b00147310 */ /* 0x004e640000201800 */
[----:B0-----:R-:W-:-:S08]  /*0a50*/  DADD R18, R18, -R16 ;  /* 0x0000000012127229 */ /* 0x001fd00000000810 */
[----:B-1----:R-:W-:Y:S01]  /*0a60*/  DFMA R18, R10, R18, R20 ;  /* 0x000000120a12722b */ /* 0x002fe20000000014 */
[----:B------:R-:W-:Y:S04]  /*0a70*/  LDS R20, [R23] ;  /* 0x0000000017147984 */ /* 0x000fe80000000800 */
[----:B------:R-:W0:Y:S02]  /*0a80*/  LDS R21, [R24] ;  /* 0x0000000018157984 */ /* 0x000e240000000800 */
[----:B0-----:R-:W-:-:S04]  /*0a90*/  FADD R29, R20, R21 ;  /* 0x00000015141d7221 */ /* 0x001fc80000000000 */
[----:B------:R-:W0:Y:S02]  /*0aa0*/  F2F.F64.F32 R20, R29 ;  /* 0x0000001d00147310 */ /* 0x000e240000201800 */
[----:B0-----:R-:W-:-:S06]  /*0ab0*/  DADD R20, -R16, R20 ;  /* 0x0000000010147229 */ /* 0x001fcc0000000114 */
[----:B------:R-:W0:Y:S02]  /*0ac0*/  F2F.F64.F32 R16, R26 ;  /* 0x0000001a00107310 */ /* 0x000e240000201800 */
[----:B------:R-:W-:-:S08]  /*0ad0*/  DFMA R18, R12, R20, R18 ;  /* 0x000000140c12722b */ /* 0x000fd00000000012 */
[----:B0-----:R-:W-:-:S08]  /*0ae0*/  DADD R16, R18, R16 ;  /* 0x0000000012107229 */ /* 0x001fd00000000010 */
[----:B------:R-:W-:Y:S01]  /*0af0*/  DFMA R16, R8, R16, R14 ;  /* 0x000000100810722b */ /* 0x000fe2000000000e */
[----:B------:R-:W-:-:S09]  /*0b00*/  IMAD.MOV.U32 R14, RZ, RZ, 0x1 ;  /* 0x00000001ff0e7424 */ /* 0x000fd200078e00ff */
[----:B------:R-:W0:Y:S02]  /*0b10*/  F2F.F32.F64 R17, R16 ;  /* 0x0000001000117310 */ /* 0x000e240000301000 */
[----:B0-----:R0:W-:Y:S02]  /*0b20*/  STS [R6], R17 ;  /* 0x0000001106007388 */ /* 0x0011e40000000800 */
.L_x_9:
[----:B------:R-:W-:Y:S05]  /*0b30*/  BSYNC.RECONVERGENT B0 ;  /* 0x0000000000007941 */ /* 0x000fea0003800200 */
.L_x_8:
[----:B------:R-:W-:Y:S01]  /*0b40*/  BAR.SYNC.DEFER_BLOCKING 0x0 ;  /* 0x0000000000007b1d */ /* 0x000fe20000010000 */
[----:B------:R-:W-:-:S09]  /*0b50*/  UISETP.NE.AND UP0, UPT, UR5, URZ, UPT ;  /* 0x000000ff0500728c */ /* 0x000fd2000bf05270 */
[----:B------:R-:W-:Y:S05]  /*0b60*/  BRA.U !UP0, `(.L_x_0) ;  /* 0x0000000108207547 */ /* 0x000fea000b800000 */
[----:B------:R-:W-:Y:S01]  /*0b70*/  PRMT R15, R14, 0x9910, RZ ;  /* 0x000099100e0f7816 */ /* 0x000fe200000000ff */
[----:B------:R-:W-:Y:S02]  /*0b80*/  UISETP.GE.AND UP0, UPT, UR4, UR9, UPT ;  /* 0x000000090400728c */ /* 0x000fe4000bf06270 */
[----:B------:R-:W-:Y:S01]  /*0b90*/  UIADD3 UR5, UPT, UPT, UR5, 0x1, URZ ;  /* 0x0000000105057890 */ /* 0x000fe2000fffe0ff */
[----:B------:R-:W-:-:S13]  /*0ba0*/  ISETP.NE.AND P2, PT, R15, RZ, PT ;  /* 0x000000ff0f00720c */ /* 0x000fda0003f45270 */
[----:B------:R-:W1:Y:S04]  /*0bb0*/  @P2 LDS R15, [R6] ;  /* 0x00000000060f2984 */ /* 0x000e680000000800 */
[----:B-1----:R2:W-:Y:S01]  /*0bc0*/  @P2 STS [R4], R15 ;  /* 0x0000000f04002388 */ /* 0x0025e20000000800 */
[----:B------:R-:W-:Y:S06]  /*0bd0*/  BAR.SYNC.DEFER_BLOCKING 0x0 ;  /* 0x0000000000007b1d */ /* 0x000fec0000010000 */
[----:B------:R-:W-:Y:S05]  /*0be0*/  BRA.U !UP0, `(.L_x_7) ;  /* 0xfffffffd08407547 */ /* 0x000fea000b83ffff */
.L_x_0:
[----:B------:R-:W-:-:S13]  /*0bf0*/  LOP3.LUT P0, RZ, R14, 0xff, RZ, 0xc0, !PT ;  /* 0x000000ff0eff7812 */ /* 0x000fda000780c0ff */
[----:B------:R-:W-:Y:S05]  /*0c00*/  @!P0 EXIT ;  /* 0x000000000000894d */ /* 0x000fea0003800000 */
[----:B------:R-:W3:Y:S01]  /*0c10*/  LDS R7, [R6] ;  /* 0x0000000006077984 */ /* 0x000ee20000000800 */
[----:B-12---:R-:W1:Y:S02]  /*0c20*/  LDC.64 R4, c[0x0][0x398] ;  /* 0x0000e600ff047b82 */ /* 0x006e640000000a00 */
[----:B-1----:R-:W-:-:S05]  /*0c30*/  IMAD.WIDE R2, R3, 0x4, R4 ;  /* 0x0000000403027825 */ /* 0x002fca00078e0204 */
[----:B---3--:R-:W-:Y:S01]  /*0c40*/  STG.E desc[UR16][R2.64], R7 ;  /* 0x0000000702007986 */ /* 0x008fe2000c101910 */
[----:B------:R-:W-:Y:S05]  /*0c50*/  EXIT ;  /* 0x000000000000794d */ /* 0x000fea0003800000 */
        .weak           $__internal_0_$__cuda_sm20_rcp_rn_f32_slowpath
        .type           $__internal_0_$__cuda_sm20_rcp_rn_f32_slowpath,@function
        .size           $__internal_0_$__cuda_sm20_rcp_rn_f32_slowpath,($__internal_1_$__cuda_sm3x_div_rn_noftz_f32_slowpath - $__internal_0_$__cuda_sm20_rcp_rn_f32_slowpath)
$__internal_0_$__cuda_sm20_rcp_rn_f32_slowpath:
[----:B------:R-:W-:-:S05]  /*0c60*/  IMAD.SHL.U32 R15, R14, 0x2, RZ ;  /* 0x000000020e0f7824 */ /* 0x000fca00078e00ff */
[----:B------:R-:W-:-:S04]  /*0c70*/  SHF.R.U32.HI R15, RZ, 0x18, R15 ;  /* 0x00000018ff0f7819 */ /* 0x000fc8000001160f */
[----:B------:R-:W-:-:S13]  /*0c80*/  ISETP.NE.U32.AND P2, PT, R15, RZ, PT ;  /* 0x000000ff0f00720c */ /* 0x000fda0003f45070 */
[----:B------:R-:W-:Y:S05]  /*0c90*/  @P2 BRA `(.L_x_10) ;  /* 0x00000000002c2947 */ /* 0x000fea0003800000 */
[----:B------:R-:W-:-:S05]  /*0ca0*/  IMAD.SHL.U32 R15, R14, 0x2, RZ ;  /* 0x000000020e0f7824 */ /* 0x000fca00078e00ff */
[----:B------:R-:W-:-:S13]  /*0cb0*/  ISETP.NE.AND P2, PT, R15, RZ, PT ;  /* 0x000000ff0f00720c */ /* 0x000fda0003f45270 */
[----:B------:R2:W3:Y:S01]  /*0cc0*/  @!P2 MUFU.RCP R15, R14 ;  /* 0x0000000e000fa308 */ /* 0x0004e20000001000 */
[----:B------:R-:W-:Y:S05]  /*0cd0*/  @!P2 BRA `(.L_x_11) ;  /* 0x0000000000a4a947 */ /* 0x000fea0003800000 */
[----:B------:R-:W-:-:S04]  /*0ce0*/  FFMA R18, R14, 1.84467440737095516160e+19, RZ ;  /* 0x5f8000000e127823 */ /* 0x000fc800000000ff */
[----:B---3--:R-:W2:Y:S02]  /*0cf0*/  MUFU.RCP R15, R18 ;  /* 0x00000012000f7308 */ /* 0x008ea40000001000 */
[----:B--2---:R-:W-:-:S04]  /*0d00*/  FFMA R14, R18, R15, -1 ;  /* 0xbf800000120e7423 */ /* 0x004fc8000000000f */
[----:B------:R-:W-:-:S04]  /*0d10*/  FADD.FTZ R14, -R14, -RZ ;  /* 0x800000ff0e0e7221 */ /* 0x000fc80000010100 */
[----:B------:R-:W-:-:S04]  /*0d20*/  FFMA R14, R15, R14, R15 ;  /* 0x0000000e0f0e7223 */ /* 0x000fc8000000000f */
[----:B------:R-:W-:Y:S01]  /*0d30*/  FFMA R15, R14, 1.84467440737095516160e+19, RZ ;  /* 0x5f8000000e0f7823 */ /* 0x000fe200000000ff */
[----:B------:R-:W-:Y:S06]  /*0d40*/  BRA `(.L_x_11) ;  /* 0x0000000000887947 */ /* 0x000fec0003800000 */
.L_x_10:
[----:B------:R-:W-:-:S05]  /*0d50*/  VIADD R18, R15, 0xffffff03 ;  /* 0xffffff030f127836 */ /* 0x000fca0000000000 */
[----:B------:R-:W-:-:S13]  /*0d60*/  ISETP.GT.U32.AND P2, PT, R18, 0x1, PT ;  /* 0x000000011200780c */ /* 0x000fda0003f44070 */
[----:B------:R-:W-:Y:S05]  /*0d70*/  @P2 BRA `(.L_x_12) ;  /* 0x0000000000782947 */ /* 0x000fea0003800000 */
[----:B------:R-:W-:Y:S01]  /*0d80*/  LOP3.LUT R20, R14, 0x7fffff, RZ, 0xc0, !PT ;  /* 0x007fffff0e147812 */ /* 0x000fe200078ec0ff */
[----:B------:R-:W-:-:S03]  /*0d90*/  IMAD.MOV.U32 R29, RZ, RZ, 0x3 ;  /* 0x00000003ff1d7424 */ /* 0x000fc600078e00ff */
[----:B------:R-:W-:-:S04]  /*0da0*/  LOP3.LUT R25, R20, 0x3f800000, RZ, 0xfc, !PT ;  /* 0x3f80000014197812 */ /* 0x000fc800078efcff */
[----:B------:R-:W0:Y:S02]  /*0db0*/  MUFU.RCP R26, R25 ;  /* 0x00000019001a7308 */ /* 0x000e240000001000 */
[----:B0-----:R-:W-:-:S04]  /*0dc0*/  FFMA R20, R25, R26, -1 ;  /* 0xbf80000019147423 */ /* 0x001fc8000000001a */
[----:B------:R-:W-:-:S04]  /*0dd0*/  FADD.FTZ R21, -R20, -RZ ;  /* 0x800000ff14157221 */ /* 0x000fc80000010100 */
[CCC-:B------:R-:W-:Y:S01]  /*0de0*/  FFMA.RM R20, R26.reuse, R21.reuse, R26.reuse ;  /* 0x000000151a147223 */ /* 0x1c0fe2000000401a */
[----:B------:R-:W-:Y:S01]  /*0df0*/  FFMA.RP R27, R26, R21, R26 ;  /* 0x000000151a1b7223 */ /* 0x000fe2000000801a */
[----:B------:R-:W-:-:S03]  /*0e00*/  SHF.L.U32 R26, R29, R18, RZ ;  /* 0x000000121d1a7219 */ /* 0x000fc600000006ff */
[C---:B------:R-:W-:Y:S02]  /*0e10*/  LOP3.LUT R21, R20.reuse, 0x7fffff, RZ, 0xc0, !PT ;  /* 0x007fffff14157812 */ /* 0x040fe400078ec0ff */
[----:B------:R-:W-:Y:S02]  /*0e20*/  FSETP.NEU.FTZ.AND P2, PT, R20, R27, PT ;  /* 0x0000001b1400720b */ /* 0x000fe40003f5d000 */
[----:B------:R-:W-:Y:S02]  /*0e30*/  LOP3.LUT R21, R21, 0x800000, RZ, 0xfc, !PT ;  /* 0x0080000015157812 */ /* 0x000fe400078efcff */
[----:B------:R-:W-:Y:S02]  /*0e40*/  SEL R20, RZ, 0xffffffff, !P2 ;  /* 0xffffffffff147807 */ /* 0x000fe40005000000 */
[----:B------:R-:W-:-:S03]  /*0e50*/  LOP3.LUT R25, R26, R21, RZ, 0xc0, !PT ;  /* 0x000000151a197212 */ /* 0x000fc600078ec0ff */
[----:B------:R-:W-:Y:S01]  /*0e60*/  IMAD.MOV R20, RZ, RZ, -R20 ;  /* 0x000000ffff147224 */ /* 0x000fe200078e0a14 */
[----:B------:R-:W-:-:S04]  /*0e70*/  SHF.R.U32.HI R25, RZ, R18, R25 ;  /* 0x00000012ff197219 */ /* 0x000fc80000011619 */
[----:B------:R-:W-:Y:S02]  /*0e80*/  LOP3.LUT P3, RZ, R20, R18, R21, 0xf8, !PT ;  /* 0x0000001214ff7212 */ /* 0x000fe4000786f815 */
[C---:B------:R-:W-:Y:S02]  /*0e90*/  LOP3.LUT P2, RZ, R25.reuse, 0x1, RZ, 0xc0, !PT ;  /* 0x0000000119ff7812 */ /* 0x040fe4000784c0ff */
[----:B------:R-:W-:-:S04]  /*0ea0*/  LOP3.LUT P4, RZ, R25, 0x2, RZ, 0xc0, !PT ;  /* 0x0000000219ff7812 */ /* 0x000fc8000788c0ff */
[----:B------:R-:W-:Y:S02]  /*0eb0*/  PLOP3.LUT P2, PT, P2, P3, P4, 0xe0, 0x0 ;  /* 0x000000000000781c */ /* 0x000fe40001747c40 */
[----:B------:R-:W-:Y:S02]  /*0ec0*/  LOP3.LUT P3, RZ, R14, 0x7fffff, RZ, 0xc0, !PT ;  /* 0x007fffff0eff7812 */ /* 0x000fe4000786c0ff */
[----:B------:R-:W-:-:S05]  /*0ed0*/  SEL R18, RZ, 0x1, !P2 ;  /* 0x00000001ff127807 */ /* 0x000fca0005000000 */
[----:B------:R-:W-:-:S05]  /*0ee0*/  IMAD.MOV R18, RZ, RZ, -R18 ;  /* 0x000000ffff127224 */ /* 0x000fca00078e0a12 */
[----:B------:R-:W-:Y:S01]  /*0ef0*/  ISETP.GE.AND P2, PT, R18, RZ, PT ;  /* 0x000000ff1200720c */ /* 0x000fe20003f46270 */
[----:B------:R-:W-:-:S05]  /*0f00*/  VIADD R18, R15, 0xffffff04 ;  /* 0xffffff040f127836 */ /* 0x000fca0000000000 */
[----:B------:R-:W-:-:S07]  /*0f10*/  SHF.R.U32.HI R15, RZ, R18, R21 ;  /* 0x00000012ff0f7219 */ /* 0x000fce0000011615 */
[----:B------:R-:W-:-:S04]  /*0f20*/  @!P2 VIADD R15, R15, 0x1 ;  /* 0x000000010f0fa836 */ /* 0x000fc80000000000 */
[----:B------:R-:W-:-:S05]  /*0f30*/  @!P3 IMAD.SHL.U32 R15, R15, 0x2, RZ ;  /* 0x000000020f0fb824 */ /* 0x000fca00078e00ff */
[----:B------:R-:W-:Y:S01]  /*0f40*/  LOP3.LUT R15, R15, 0x80000000, R14, 0xf8, !PT ;  /* 0x800000000f0f7812 */ /* 0x000fe200078ef80e */
[----:B------:R-:W-:Y:S06]  /*0f50*/  BRA `(.L_x_11) ;  /* 0x0000000000047947 */ /* 0x000fec0003800000 */
.L_x_12:
[----:B------:R0:W1:Y:S02]  /*0f60*/  MUFU.RCP R15, R14 ;  /* 0x0000000e000f7308 */ /* 0x0000640000001000 */
.L_x_11:
[----:B-1-3--:R-:W-:Y:S02]  /*0f70*/  IMAD.MOV.U32 R25, RZ, RZ, R15 ;  /* 0x000000ffff197224 */ /* 0x00afe400078e000f */
[----:B0-2---:R-:W-:Y:S02]  /*0f80*/  IMAD.MOV.U32 R14, RZ, RZ, R16 ;  /* 0x000000ffff0e7224 */ /* 0x005fe400078e0010 */
[----:B------:R-:W-:-:S04]  /*0f90*/  IMAD.MOV.U32 R15, RZ, RZ, 0x0 ;  /* 0x00000000ff0f7424 */ /* 0x000fc800078e00ff */
[----:B------:R-:W-:Y:S05]  /*0fa0*/  RET.REL.NODEC R14 `(_Z14calculate_tempiPfS_S_iiiiffffff) ;  /* 0xfffffff00e147950 */ /* 0x000fea0003c3ffff */
        .weak           $__internal_1_$__cuda_sm3x_div_rn_noftz_f32_slowpath
        .type           $__internal_1_$__cuda_sm3x_div_rn_noftz_f32_slowpath,@function
        .size           $__internal_1_$__cuda_sm3x_div_rn_noftz_f32_slowpath,(.L_x_23 - $__internal_1_$__cuda_sm3x_div_rn_noftz_f32_slowpath)
$__internal_1_$__cuda_sm3x_div_rn_noftz_f32_slowpath:
[----:B------:R-:W0:Y:S08]  /*0fb0*/  LDC R8, c[0x0][0x3b0] ;  /* 0x0000ec00ff087b82 */ /* 0x000e300000000800 */
[----:B------:R-:W1:Y:S08]  /*0fc0*/  LDC R7, c[0x0][0x3c0] ;  /* 0x0000f000ff077b82 */ /* 0x000e700000000800 */
[----:B------:R-:W2:Y:S01]  /*0fd0*/  LDC R14, c[0x0][0x3c0] ;  /* 0x0000f000ff0e7b82 */ /* 0x000ea20000000800 */
[----:B0-----:R-:W-:-:S07]  /*0fe0*/  SHF.R.U32.HI R11, RZ, 0x17, R8 ;  /* 0x00000017ff0b7819 */ /* 0x001fce0000011608 */
[----:B------:R-:W0:Y:S01]  /*0ff0*/  LDC R15, c[0x0][0x3b0] ;  /* 0x0000ec00ff0f7b82 */ /* 0x000e220000000800 */
[----:B------:R-:W-:Y:S02]  /*1000*/  LOP3.LUT R11, R11, 0xff, RZ, 0xc0, !PT ;  /* 0x000000ff0b0b7812 */ /* 0x000fe400078ec0ff */
[----:B-1----:R-:W-:-:S03]  /*1010*/  SHF.R.U32.HI R9, RZ, 0x17, R7 ;  /* 0x00000017ff097819 */ /* 0x002fc60000011607 */
[----:B------:R-:W-:Y:S01]  /*1020*/  VIADD R18, R11, 0xffffffff ;  /* 0xffffffff0b127836 */ /* 0x000fe20000000000 */
[----:B------:R-:W-:-:S04]  /*1030*/  LOP3.LUT R12, R9, 0xff, RZ, 0xc0, !PT ;  /* 0x000000ff090c7812 */ /* 0x000fc800078ec0ff */
[----:B------:R-:W-:Y:S01]  /*1040*/  ISETP.GT.U32.AND P0, PT, R18, 0xfd, PT ;  /* 0x000000fd1200780c */ /* 0x000fe20003f04070 */
[----:B------:R-:W-:-:S05]  /*1050*/  VIADD R16, R12, 0xffffffff ;  /* 0xffffffff0c107836 */ /* 0x000fca0000000000 */
[----:B------:R-:W-:-:S13]  /*1060*/  ISETP.GT.U32.OR P0, PT, R16, 0xfd, P0 ;  /* 0x000000fd1000780c */ /* 0x000fda0000704470 */
[----:B------:R-:W-:Y:S01]  /*1070*/  @!P0 IMAD.MOV.U32 R9, RZ, RZ, RZ ;  /* 0x000000ffff098224 */ /* 0x000fe200078e00ff */
[----:B--2---:R-:W-:Y:S06]  /*1080*/  @!P0 BRA `(.L_x_13) ;  /* 0x00000000005c8947 */ /* 0x004fec0003800000 */
[----:B------:R-:W-:Y:S02]  /*1090*/  FSETP.GTU.FTZ.AND P0, PT, |R7|, +INF , PT ;  /* 0x7f8000000700780b */ /* 0x000fe40003f1c200 */
[----:B------:R-:W-:-:S04]  /*10a0*/  FSETP.GTU.FTZ.AND P1, PT, |R8|, +INF , PT ;  /* 0x7f8000000800780b */ /* 0x000fc80003f3c200 */
[----:B------:R-:W-:-:S13]  /*10b0*/  PLOP3.LUT P0, PT, P0, P1, PT, 0xf8, 0x8f ;  /* 0x00000000008f781c */ /* 0x000fda0000703f70 */
[----:B------:R-:W-:Y:S05]  /*10c0*/  @P0 BRA `(.L_x_14) ;  /* 0x0000000400440947 */ /* 0x000fea0003800000 */
[----:B0-----:R-:W-:-:S13]  /*10d0*/  LOP3.LUT P0, RZ, R15, 0x7fffffff, R14, 0xc8, !PT ;  /* 0x7fffffff0fff7812 */ /* 0x001fda000780c80e */
[----:B------:R-:W-:Y:S05]  /*10e0*/  @!P0 BRA `(.L_x_15) ;  /* 0x0000000400348947 */ /* 0x000fea0003800000 */
[C---:B------:R-:W-:Y:S02]  /*10f0*/  FSETP.NEU.FTZ.AND P2, PT, |R7|.reuse, +INF , PT ;  /* 0x7f8000000700780b */ /* 0x040fe40003f5d200 */
[----:B------:R-:W-:Y:S02]  /*1100*/  FSETP.NEU.FTZ.AND P1, PT, |R8|, +INF , PT ;  /* 0x7f8000000800780b */ /* 0x000fe40003f3d200 */
[----:B------:R-:W-:-:S11]  /*1110*/  FSETP.NEU.FTZ.AND P0, PT, |R7|, +INF , PT ;  /* 0x7f8000000700780b */ /* 0x000fd60003f1d200 */
[----:B------:R-:W-:Y:S05]  /*1120*/  @!P1 BRA !P2, `(.L_x_15) ;  /* 0x0000000400249947 */ /* 0x000fea0005000000 */
[----:B------:R-:W-:-:S04]  /*1130*/  LOP3.LUT P2, RZ, R14, 0x7fffffff, RZ, 0xc0, !PT ;  /* 0x7fffffff0eff7812 */ /* 0x000fc8000784c0ff */
[----:B------:R-:W-:-:S13]  /*1140*/  PLOP3.LUT P1, PT, P1, P2, PT, 0x2f, 0xf2 ;  /* 0x0000000000f2781c */ /* 0x000fda0000f24577 */
[----:B------:R-:W-:Y:S05]  /*1150*/  @P1 BRA `(.L_x_16) ;  /* 0x0000000400101947 */ /* 0x000fea0003800000 */
[----:B------:R-:W-:-:S04]  /*1160*/  LOP3.LUT P1, RZ, R15, 0x7fffffff, RZ, 0xc0, !PT ;  /* 0x7fffffff0fff7812 */ /* 0x000fc8000782c0ff */
[----:B------:R-:W-:-:S13]  /*1170*/  PLOP3.LUT P0, PT, P0, P1, PT, 0x2f, 0xf2 ;  /* 0x0000000000f2781c */ /* 0x000fda0000702577 */
[----:B------:R-:W-:Y:S05]  /*1180*/  @P0 BRA `(.L_x_17) ;  /* 0x0000000000f80947 */ /* 0x000fea0003800000 */
[----:B------:R-:W-:Y:S02]  /*1190*/  ISETP.GE.AND P0, PT, R16, RZ, PT ;  /* 0x000000ff1000720c */ /* 0x000fe40003f06270 */
[----:B------:R-:W-:-:S11]  /*11a0*/  ISETP.GE.AND P1, PT, R18, RZ, PT ;  /* 0x000000ff1200720c */ /* 0x000fd60003f26270 */
[----:B------:R-:W-:Y:S02]  /*11b0*/  @P0 IMAD.MOV.U32 R9, RZ, RZ, RZ ;  /* 0x000000ffff090224 */ /* 0x000fe400078e00ff */
[----:B------:R-:W-:Y:S01]  /*11c0*/  @!P0 FFMA R14, R7, 1.84467440737095516160e+19, RZ ;  /* 0x5f800000070e8823 */ /* 0x000fe200000000ff */
[----:B------:R-:W-:Y:S02]  /*11d0*/  @!P0 IMAD.MOV.U32 R9, RZ, RZ, -0x40 ;  /* 0xffffffc0ff098424 */ /* 0x000fe400078e00ff */
[----:B------:R-:W-:Y:S02]  /*11e0*/  @!P1 FFMA R15, R8, 1.84467440737095516160e+19, RZ ;  /* 0x5f800000080f9823 */ /* 0x000fe400000000ff */
[----:B------:R-:W-:-:S07]  /*11f0*/  @!P1 VIADD R9, R9, 0x40 ;  /* 0x0000004009099836 */ /* 0x000fce0000000000 */
.L_x_13:
[----:B------:R-:W-:Y:S01]  /*1200*/  LEA R8, R11, 0xc0800000, 0x17 ;  /* 0xc08000000b087811 */ /* 0x000fe200078eb8ff */
[----:B------:R-:W-:-:S04]  /*1210*/  VIADD R12, R12, 0xffffff81 ;  /* 0xffffff810c0c7836 */ /* 0x000fc80000000000 */
[----:B0-----:R-:W-:Y:S02]  /*1220*/  IMAD.IADD R15, R15, 0x1, -R8 ;  /* 0x000000010f0f7824 */ /* 0x001fe400078e0a08 */
[C---:B------:R-:W-:Y:S01]  /*1230*/  IMAD R7, R12.reuse, -0x800000, R14 ;  /* 0xff8000000c077824 */ /* 0x040fe200078e020e */
[----:B------:R-:W-:Y:S01]  /*1240*/  IADD3 R12, PT, PT, R12, 0x7f, -R11 ;  /* 0x0000007f0c0c7810 */ /* 0x000fe20007ffe80b */
[----:B------:R-:W0:Y:S01]  /*1250*/  MUFU.RCP R8, R15 ;  /* 0x0000000f00087308 */ /* 0x000e220000001000 */
[----:B------:R-:W-:-:S03]  /*1260*/  FADD.FTZ R16, -R15, -RZ ;  /* 0x800000ff0f107221 */ /* 0x000fc60000010100 */
[----:B------:R-:W-:Y:S02]  /*1270*/  IMAD.IADD R12, R12, 0x1, R9 ;  /* 0x000000010c0c7824 */ /* 0x000fe400078e0209 */
[----:B0-----:R-:W-:-:S04]  /*1280*/  FFMA R21, R8, R16, 1 ;  /* 0x3f80000008157423 */ /* 0x001fc80000000010 */
[----:B------:R-:W-:-:S04]  /*1290*/  FFMA R8, R8, R21, R8 ;  /* 0x0000001508087223 */ /* 0x000fc80000000008 */
[----:B------:R-:W-:-:S04]  /*12a0*/  FFMA R21, R7, R8, RZ ;  /* 0x0000000807157223 */ /* 0x000fc800000000ff */
[----:B------:R-:W-:-:S04]  /*12b0*/  FFMA R14, R16, R21, R7 ;  /* 0x00000015100e7223 */ /* 0x000fc80000000007 */
[----:B------:R-:W-:-:S04]  /*12c0*/  FFMA R21, R8, R14, R21 ;  /* 0x0000000e08157223 */ /* 0x000fc80000000015 */
[----:B------:R-:W-:-:S04]  /*12d0*/  FFMA R16, R16, R21, R7 ;  /* 0x0000001510107223 */ /* 0x000fc80000000007 */
[----:B------:R-:W-:-:S05]  /*12e0*/  FFMA R7, R8, R16, R21 ;  /* 0x0000001008077223 */ /* 0x000fca0000000015 */
[----:B------:R-:W-:-:S04]  /*12f0*/  SHF.R.U32.HI R11, RZ, 0x17, R7 ;  /* 0x00000017ff0b7819 */ /* 0x000fc80000011607 */
[----:B------:R-:W-:-:S05]  /*1300*/  LOP3.LUT R11, R11, 0xff, RZ, 0xc0, !PT ;  /* 0x000000ff0b0b7812 */ /* 0x000fca00078ec0ff */
[----:B------:R-:W-:-:S04]  /*1310*/  IMAD.IADD R14, R11, 0x1, R12 ;  /* 0x000000010b0e7824 */ /* 0x000fc800078e020c */
[----:B------:R-:W-:-:S05]  /*1320*/  VIADD R9, R14, 0xffffffff ;  /* 0xffffffff0e097836 */ /* 0x000fca0000000000 */
[----:B------:R-:W-:-:S13]  /*1330*/  ISETP.GE.U32.AND P0, PT, R9, 0xfe, PT ;  /* 0x000000fe0900780c */ /* 0x000fda0003f06070 */
[----:B------:R-:W-:Y:S05]  /*1340*/  @!P0 BRA `(.L_x_18) ;  /* 0x0000000000808947 */ /* 0x000fea0003800000 */
[----:B------:R-:W-:-:S13]  /*1350*/  ISETP.GT.AND P0, PT, R14, 0xfe, PT ;  /* 0x000000fe0e00780c */ /* 0x000fda0003f04270 */
[----:B------:R-:W-:Y:S05]  /*1360*/  @P0 BRA `(.L_x_19) ;  /* 0x00000000006c0947 */ /* 0x000fea0003800000 */
[----:B------:R-:W-:-:S13]  /*1370*/  ISETP.GE.AND P0, PT, R14, 0x1, PT ;  /* 0x000000010e00780c */ /* 0x000fda0003f06270 */
[----:B------:R-:W-:Y:S05]  /*1380*/  @P0 BRA `(.L_x_20) ;  /* 0x0000000000980947 */ /* 0x000fea0003800000 */
[----:B------:R-:W-:Y:S02]  /*1390*/  ISETP.GE.AND P0, PT, R14, -0x18, PT ;  /* 0xffffffe80e00780c */ /* 0x000fe40003f06270 */
[----:B------:R-:W-:-:S11]  /*13a0*/  LOP3.LUT R7, R7, 0x80000000, RZ, 0xc0, !PT ;  /* 0x8000000007077812 */ /* 0x000fd600078ec0ff */
[----:B------:R-:W-:Y:S05]  /*13b0*/  @!P0 BRA `(.L_x_20) ;  /* 0x00000000008c8947 */ /* 0x000fea0003800000 */
[-CC-:B------:R-:W-:Y:S01]  /*13c0*/  FFMA.RZ R9, R8, R16.reuse, R21.reuse ;  /* 0x0000001008097223 */ /* 0x180fe2000000c015 */
[C---:B------:R-:W-:Y:S01]  /*13d0*/  VIADD R12, R14.reuse, 0x20 ;  /* 0x000000200e0c7836 */ /* 0x040fe20000000000 */
[C---:B------:R-:W-:Y:S02]  /*13e0*/  ISETP.NE.AND P2, PT, R14.reuse, RZ, PT ;  /* 0x000000ff0e00720c */ /* 0x040fe40003f45270 */
[----:B------:R-:W-:Y:S01]  /*13f0*/  ISETP.NE.AND P1, PT, R14, RZ, PT ;  /* 0x000000ff0e00720c */ /* 0x000fe20003f25270 */
[----:B------:R-:W-:Y:S01]  /*1400*/  IMAD.MOV R14, RZ, RZ, -R14 ;  /* 0x000000ffff0e7224 */ /* 0x000fe200078e0a0e */
[----:B------:R-:W-:Y:S01]  /*1410*/  LOP3.LUT R11, R9, 0x7fffff, RZ, 0xc0, !PT ;  /* 0x007fffff090b7812 */ /* 0x000fe200078ec0ff */
[CCC-:B------:R-:W-:Y:S01]  /*1420*/  FFMA.RP R9, R8.reuse, R16.reuse, R21.reuse ;  /* 0x0000001008097223 */ /* 0x1c0fe20000008015 */
[----:B------:R-:W-:Y:S02]  /*1430*/  FFMA.RM R8, R8, R16, R21 ;  /* 0x0000001008087223 */ /* 0x000fe40000004015 */
[----:B------:R-:W-:-:S03]  /*1440*/  LOP3.LUT R11, R11, 0x800000, RZ, 0xfc, !PT ;  /* 0x008000000b0b7812 */ /* 0x000fc600078efcff */
[----:B------:R-:W-:Y:S02]  /*1450*/  FSETP.NEU.FTZ.AND P0, PT, R9, R8, PT ;  /* 0x000000080900720b */ /* 0x000fe40003f1d000 */
[----:B------:R-:W-:Y:S02]  /*1460*/  SHF.L.U32 R12, R11, R12, RZ ;  /* 0x0000000c0b0c7219 */ /* 0x000fe400000006ff */
[----:B------:R-:W-:Y:S02]  /*1470*/  SEL R8, R14, RZ, P2 ;  /* 0x000000ff0e087207 */ /* 0x000fe40001000000 */
[----:B------:R-:W-:Y:S02]  /*1480*/  ISETP.NE.AND P1, PT, R12, RZ, P1 ;  /* 0x000000ff0c00720c */ /* 0x000fe40000f25270 */
[----:B------:R-:W-:Y:S02]  /*1490*/  SHF.R.U32.HI R8, RZ, R8, R11 ;  /* 0x00000008ff087219 */ /* 0x000fe4000001160b */
[----:B------:R-:W-:-:S02]  /*14a0*/  PLOP3.LUT P0, PT, P0, P1, PT, 0xf8, 0x8f ;  /* 0x00000000008f781c */ /* 0x000fc40000703f70 */
[----:B------:R-:W-:Y:S02]  /*14b0*/  SHF.R.U32.HI R12, RZ, 0x1, R8 ;  /* 0x00000001ff0c7819 */ /* 0x000fe40000011608 */
[----:B------:R-:W-:-:S04]  /*14c0*/  SEL R9, RZ, 0x1, !P0 ;  /* 0x00000001ff097807 */ /* 0x000fc80004000000 */
[----:B------:R-:W-:-:S04]  /*14d0*/  LOP3.LUT R9, R9, 0x1, R12, 0xf8, !PT ;  /* 0x0000000109097812 */ /* 0x000fc800078ef80c */
[----:B------:R-:W-:-:S05]  /*14e0*/  LOP3.LUT R9, R9, R8, RZ, 0xc0, !PT ;  /* 0x0000000809097212 */ /* 0x000fca00078ec0ff */
[----:B------:R-:W-:-:S05]  /*14f0*/  IMAD.IADD R12, R12, 0x1, R9 ;  /* 0x000000010c0c7824 */ /* 0x000fca00078e0209 */
[----:B------:R-:W-:Y:S01]  /*1500*/  LOP3.LUT R7, R12, R7, RZ, 0xfc, !PT ;  /* 0x000000070c077212 */ /* 0x000fe200078efcff */
[----:B------:R-:W-:Y:S06]  /*1510*/  BRA `(.L_x_20) ;  /* 0x0000000000347947 */ /* 0x000fec0003800000 */
.L_x_19:
[----:B------:R-:W-:-:S04]  /*1520*/  LOP3.LUT R7, R7, 0x80000000, RZ, 0xc0, !PT ;  /* 0x8000000007077812 */ /* 0x000fc800078ec0ff */
[----:B------:R-:W-:Y:S01]  /*1530*/  LOP3.LUT R7, R7, 0x7f800000, RZ, 0xfc, !PT ;  /* 0x7f80000007077812 */ /* 0x000fe200078efcff */
[----:B------:R-:W-:Y:S06]  /*1540*/  BRA `(.L_x_20) ;  /* 0x0000000000287947 */ /* 0x000fec0003800000 */
.L_x_18:
[----:B------:R-:W-:Y:S01]  /*1550*/  IMAD R7, R12, 0x800000, R7 ;  /* 0x008000000c077824 */ /* 0x000fe200078e0207 */
[----:B------:R-:W-:Y:S06]  /*1560*/  BRA `(.L_x_20) ;  /* 0x0000000000207947 */ /* 0x000fec0003800000 */
.L_x_17:
[----:B------:R-:W-:-:S04]  /*1570*/  LOP3.LUT R7, R15, 0x80000000, R14, 0x48, !PT ;  /* 0x800000000f077812 */ /* 0x000fc800078e480e */
[----:B------:R-:W-:Y:S01]  /*1580*/  LOP3.LUT R7, R7, 0x7f800000, RZ, 0xfc, !PT ;  /* 0x7f80000007077812 */ /* 0x000fe200078efcff */
[----:B------:R-:W-:Y:S06]  /*1590*/  BRA `(.L_x_20) ;  /* 0x0000000000147947 */ /* 0x000fec0003800000 */
.L_x_16:
[----:B------:R-:W-:Y:S01]  /*15a0*/  LOP3.LUT R7, R15, 0x80000000, R14, 0x48, !PT ;  /* 0x800000000f077812 */ /* 0x000fe200078e480e */
[----:B------:R-:W-:Y:S06]  /*15b0*/  BRA `(.L_x_20) ;  /* 0x00000000000c7947 */ /* 0x000fec0003800000 */
.L_x_15:
[----:B------:R-:W1:Y:S01]  /*15c0*/  MUFU.RSQ R7, -QNAN ;  /* 0xffc0000000077908 */ /* 0x000e620000001400 */
[----:B------:R-:W-:Y:S05]  /*15d0*/  BRA `(.L_x_20) ;  /* 0x0000000000047947 */ /* 0x000fea0003800000 */
.L_x_14:
[----:B------:R-:W-:-:S07]  /*15e0*/  FADD.FTZ R7, R7, R8 ;  /* 0x0000000807077221 */ /* 0x000fce0000010000 */
.L_x_20:
[----:B------:R-:W-:-:S04]  /*15f0*/  IMAD.MOV.U32 R11, RZ, RZ, 0x0 ;  /* 0x00000000ff0b7424 */ /* 0x000fc800078e00ff */
[----:B01----:R-:W-:Y:S05]  /*1600*/  RET.REL.NODEC R10 `(_Z14calculate_tempiPfS_S_iiiiffffff) ;  /* 0xffffffe80a7c7950 */ /* 0x003fea0003c3ffff */
.L_x_21:
[----:B------:R-:W-:-:S00]  /*1610*/  BRA `(.L_x_21) ;  /* 0xfffffffc00fc7947 */ /* 0x000fc0000383ffff */
[----:B------:R-:W-:-:S00]  /*1620*/  NOP ;  /* 0x0000000000007918 */ /* 0x000fc00000000000 */
        /* <DEDUP_REMOVED lines=13> */
.L_x_23:


//--------------------- .nv.shared._Z14calculate_tempiPfS_S_iiiiffffff --------------------------
	.section	.nv.shared._Z14calculate_tempiPfS_S_iiiiffffff,"aw",@nobits
	.sectionflags	@""
	.align	4
.nv.shared._Z14calculate_tempiPfS_S_iiiiffffff:
	.zero		4096


//--------------------- .nv.shared.reserved.0     --------------------------
	.section	.nv.shared.reserved.0,"aw",@nobits
	.weak		__nv_reservedSMEM_offset_0_alias
	.size		__nv_reservedSMEM_offset_0_alias, 0, 64
	.other		__nv_reservedSMEM_offset_0_alias,@"STO_CUDA_RESERVED_SHARED STV_DEFAULT"
__nv_reservedSMEM_offset_0_alias:
	.zero		0
	.zero		64


//--------------------- .nv.constant0._Z14calculate_tempiPfS_S_iiiiffffff --------------------------
	.section	.nv.constant0._Z14calculate_tempiPfS_S_iiiiffffff,"a",@progbits
	.sectionflags	@""
	.align	4
.nv.constant0._Z14calculate_tempiPfS_S_iiiiffffff:
	.zero		968


//--------------------- SYMBOLS --------------------------

	.type		.nv.reservedSmem.offset0,@object
	.size		.nv.reservedSmem.offset0,0x4
	.type		.nv.reservedSmem.cap,@object
	.size		.nv.reservedSmem.cap,0x4
